	.headerflags	@"EF_CUDA_TEXMODE_UNIFIED EF_CUDA_64BIT_ADDRESS EF_CUDA_ACCELERATORS EF_CUDA_SM90 EF_CUDA_VIRTUAL_SM(EF_CUDA_SM90)"
	.elftype	@"ET_EXEC"


//--------------------- .nv.info                  --------------------------
	.section	.nv.info,"",@"SHT_CUDA_INFO"
	.align	4


	//----- nvinfo : EIATTR_REGCOUNT
	.align		4
        /*0000*/ 	.byte	0x04, 0x2f
        /*0002*/ 	.short	(.L_1 - .L_0)
	.align		4
.L_0:
        /*0004*/ 	.word	index@(triton_poi_fused_convolution_relu_7)
        /*0008*/ 	.word	0x00000010


	//----- nvinfo : EIATTR_MIN_STACK_SIZE
	.align		4
.L_1:
        /*000c*/ 	.byte	0x04, 0x12
        /*000e*/ 	.short	(.L_3 - .L_2)
	.align		4
.L_2:
        /*0010*/ 	.word	index@(triton_poi_fused_convolution_relu_7)
        /*0014*/ 	.word	0x00000000


	//----- nvinfo : EIATTR_FRAME_SIZE
	.align		4
.L_3:
        /*0018*/ 	.byte	0x04, 0x11
        /*001a*/ 	.short	(.L_5 - .L_4)
	.align		4
.L_4:
        /*001c*/ 	.word	index@(triton_poi_fused_convolution_relu_7)
        /*0020*/ 	.word	0x00000000


	//----- nvinfo : EIATTR_MIN_STACK_SIZE
	.align		4
.L_5:
        /*0024*/ 	.byte	0x04, 0x12
        /*0026*/ 	.short	(.L_7 - .L_6)
	.align		4
.L_6:
        /*0028*/ 	.word	index@(triton_poi_fused_convolution_relu_7)
        /*002c*/ 	.word	0x00000000
.L_7:


//--------------------- .nv.info.triton_poi_fused_convolution_relu_7 --------------------------
	.section	.nv.info.triton_poi_fused_convolution_relu_7,"",@"SHT_CUDA_INFO"
	.sectionflags	@""
	.align	4


	//----- nvinfo : EIATTR_CUDA_API_VERSION
	.align		4
        /*0000*/ 	.byte	0x04, 0x37
        /*0002*/ 	.short	(.L_9 - .L_8)
.L_8:
        /*0004*/ 	.word	0x0000007c


	//----- nvinfo : EIATTR_KPARAM_INFO
	.align		4
.L_9:
        /*0008*/ 	.byte	0x04, 0x17
        /*000a*/ 	.short	(.L_11 - .L_10)
.L_10:
        /*000c*/ 	.word	0x00000000
        /*0010*/ 	.short	0x0003
        /*0012*/ 	.short	0x0018
        /*0014*/ 	.byte	0x00, 0xf0, 0x11, 0x00


	//----- nvinfo : EIATTR_KPARAM_INFO
	.align		4
.L_11:
        /*0018*/ 	.byte	0x04, 0x17
        /*001a*/ 	.short	(.L_13 - .L_12)
.L_12:
        /*001c*/ 	.word	0x00000000
        /*0020*/ 	.short	0x0002
        /*0022*/ 	.short	0x0010
        /*0024*/ 	.byte	0x00, 0xf4, 0x21, 0x00


	//----- nvinfo : EIATTR_KPARAM_INFO
	.align		4
.L_13:
        /*0028*/ 	.byte	0x04, 0x17
        /*002a*/ 	.short	(.L_15 - .L_14)
.L_14:
        /*002c*/ 	.word	0x00000000
        /*0030*/ 	.short	0x0001
        /*0032*/ 	.short	0x0008
        /*0034*/ 	.byte	0x00, 0xf4, 0x21, 0x00


	//----- nvinfo : EIATTR_KPARAM_INFO
	.align		4
.L_15:
        /*0038*/ 	.byte	0x04, 0x17
        /*003a*/ 	.short	(.L_17 - .L_16)
.L_16:
        /*003c*/ 	.word	0x00000000
        /*0040*/ 	.short	0x0000
        /*0042*/ 	.short	0x0000
        /*0044*/ 	.byte	0x00, 0xf4, 0x21, 0x00


	//----- nvinfo : EIATTR_SPARSE_MMA_MASK
	.align		4
.L_17:
        /*0048*/ 	.byte	0x03, 0x50
        /*004a*/ 	.short	0x0000


	//----- nvinfo : EIATTR_MAXREG_COUNT
	.align		4
        /*004c*/ 	.byte	0x03, 0x1b
        /*004e*/ 	.short	0x00ff


	//----- nvinfo : EIATTR_EXIT_INSTR_OFFSETS
	.align		4
        /*0050*/ 	.byte	0x04, 0x1c
        /*0052*/ 	.short	(.L_19 - .L_18)


	//   ....[0]....
.L_18:
        /*0054*/ 	.word	0x00000230


	//   ....[1]....
        /*0058*/ 	.word	0x00000250


	//----- nvinfo : EIATTR_REQNTID
	.align		4
.L_19:
        /*005c*/ 	.byte	0x04, 0x10
        /*005e*/ 	.short	(.L_21 - .L_20)
.L_20:
        /*0060*/ 	.word	0x00000100
        /*0064*/ 	.word	0x00000001
        /*0068*/ 	.word	0x00000001


	//----- nvinfo : EIATTR_CBANK_PARAM_SIZE
	.align		4
.L_21:
        /*006c*/ 	.byte	0x03, 0x19
        /*006e*/ 	.short	0x001c


	//----- nvinfo : EIATTR_PARAM_CBANK
	.align		4
        /*0070*/ 	.byte	0x04, 0x0a
        /*0072*/ 	.short	(.L_23 - .L_22)
	.align		4
.L_22:
        /*0074*/ 	.word	index@(.nv.constant0.triton_poi_fused_convolution_relu_7)
        /*0078*/ 	.short	0x0210
        /*007a*/ 	.short	0x001c


	//----- nvinfo : EIATTR_SW_WAR
	.align		4
.L_23:
        /*007c*/ 	.byte	0x04, 0x36
        /*007e*/ 	.short	(.L_25 - .L_24)
.L_24:
        /*0080*/ 	.word	0x00000008
.L_25:


//--------------------- .nv.callgraph             --------------------------
	.section	.nv.callgraph,"",@"SHT_CUDA_CALLGRAPH"
	.align	4
	.sectionentsize	8
	.align		4
        /*0000*/ 	.word	0x00000000
	.align		4
        /*0004*/ 	.word	0xffffffff
	.align		4
        /*0008*/ 	.word	0x00000000
	.align		4
        /*000c*/ 	.word	0xfffffffe
	.align		4
        /*0010*/ 	.word	0x00000000
	.align		4
        /*0014*/ 	.word	0xfffffffd
	.align		4
        /*0018*/ 	.word	0x00000000
	.align		4
        /*001c*/ 	.word	0xfffffffc


//--------------------- .text.triton_poi_fused_convolution_relu_7 --------------------------
	.section	.text.triton_poi_fused_convolution_relu_7,"ax",@progbits
	.align	128
        .global         triton_poi_fused_convolution_relu_7
        .type           triton_poi_fused_convolution_relu_7,@function
        .size           triton_poi_fused_convolution_relu_7,(.L_x_1 - triton_poi_fused_convolution_relu_7)
        .other          triton_poi_fused_convolution_relu_7,@"STO_CUDA_ENTRY STV_DEFAULT"
triton_poi_fused_convolution_relu_7:
.text.triton_poi_fused_convolution_relu_7:
[----:B------:R-:W0:Y:S02]  /*0000*/  LDC R1, c[0x0][0x28] ;  /* 0x00000a00ff017b82 */ /* 0x000e240000000800 */
[----:B------:R-:W1:Y:S01]  /*0010*/  S2R R0, SR_TID.X ;  /* 0x0000000000007919 */ /* 0x000e620000002100 */
[----:B------:R-:W-:Y:S01]  /*0020*/  HFMA2.MMA R2, -RZ, RZ, 0, 0 ;  /* 0x00000000ff027435 */ /* 0x000fe200000001ff */
[----:B------:R-:W2:Y:S01]  /*0030*/  LDC.64 R6, c[0x0][0x218] ;  /* 0x00008600ff067b82 */ /* 0x000ea20000000a00 */
[----:B------:R-:W-:Y:S01]  /*0040*/  CS2R R10, SRZ ;  /* 0x00000000000a7805 */ /* 0x000fe2000001ff00 */
[----:B------:R-:W3:Y:S01]  /*0050*/  S2R R3, SR_CTAID.X ;  /* 0x0000000000037919 */ /* 0x000ee20000002500 */
[----:B------:R-:W-:Y:S01]  /*0060*/  MOV R13, RZ ;  /* 0x000000ff000d7202 */ /* 0x000fe20000000f00 */
[----:B------:R-:W-:-:S04]  /*0070*/  ULDC.64 UR4, c[0x0][0x208] ;  /* 0x0000820000047ab9 */ /* 0x000fc80000000a00 */
[----:B------:R-:W4:Y:S01]  /*0080*/  LDC.64 R4, c[0x0][0x210] ;  /* 0x00008400ff047b82 */ /* 0x000f220000000a00 */
[----:B-1----:R-:W-:-:S05]  /*0090*/  IMAD.SHL.U32 R0, R0, 0x2, RZ ;  /* 0x0000000200007824 */ /* 0x002fca00078e00ff */
[----:B------:R-:W-:-:S05]  /*00a0*/  LOP3.LUT R0, R0, 0x1fe, RZ, 0xc0, !PT ;  /* 0x000001fe00007812 */ /* 0x000fca00078ec0ff */
[----:B---3--:R-:W-:-:S04]  /*00b0*/  IMAD R3, R3, 0x200, R0 ;  /* 0x0000020003037824 */ /* 0x008fc800078e0200 */
[C---:B------:R-:W-:Y:S01]  /*00c0*/  IMAD.HI R0, R3.reuse, -0x64a7c8c7, R2 ;  /* 0x9b58373903007827 */ /* 0x040fe200078e0202 */
[----:B------:R-:W-:-:S03]  /*00d0*/  ISETP.GE.AND P2, PT, R3, 0x697800, PT ;  /* 0x006978000300780c */ /* 0x000fc60003f46270 */
[----:B----4-:R-:W-:Y:S01]  /*00e0*/  IMAD.WIDE R4, R3, 0x4, R4 ;  /* 0x0000000403047825 */ /* 0x010fe200078e0204 */
[----:B------:R-:W-:-:S04]  /*00f0*/  SHF.R.U32.HI R9, RZ, 0x1f, R0 ;  /* 0x0000001fff097819 */ /* 0x000fc80000011600 */
[----:B------:R-:W-:-:S04]  /*0100*/  LEA.HI.SX32 R2, R0, R9, 0x12 ;  /* 0x0000000900027211 */ /* 0x000fc800078f92ff */
[----:B------:R-:W-:Y:S01]  /*0110*/  LEA.HI R0, R2, R2, RZ, 0x6 ;  /* 0x0000000202007211 */ /* 0x000fe200078f30ff */
[----:B------:R-:W3:Y:S03]  /*0120*/  @!P2 LDG.E.64 R10, desc[UR4][R4.64] ;  /* 0x00000004040aa981 */ /* 0x000ee6000c1e1b00 */
[----:B------:R-:W-:Y:S01]  /*0130*/  LOP3.LUT R9, R0, 0xffffffc0, RZ, 0xc0, !PT ;  /* 0xffffffc000097812 */ /* 0x000fe200078ec0ff */
[----:B------:R-:W-:-:S04]  /*0140*/  IMAD.MOV.U32 R0, RZ, RZ, RZ ;  /* 0x000000ffff007224 */ /* 0x000fc800078e00ff */
[----:B------:R-:W-:-:S04]  /*0150*/  IMAD.IADD R9, R2, 0x1, -R9 ;  /* 0x0000000102097824 */ /* 0x000fc800078e0a09 */
[----:B--2---:R-:W-:Y:S02]  /*0160*/  IMAD.WIDE R6, R9, 0x4, R6 ;  /* 0x0000000409067825 */ /* 0x004fe400078e0206 */
[----:B------:R-:W1:Y:S03]  /*0170*/  LDC.64 R8, c[0x0][0x220] ;  /* 0x00008800ff087b82 */ /* 0x000e660000000a00 */
[----:B------:R-:W3:Y:S04]  /*0180*/  @!P2 LDG.E.EL R13, desc[UR4][R6.64] ;  /* 0x00000004060da981 */ /* 0x000ee8000c2e1900 */
[----:B------:R-:W2:Y:S01]  /*0190*/  @!P2 LDG.E.EL R0, desc[UR4][R6.64] ;  /* 0x000000040600a981 */ /* 0x000ea2000c2e1900 */
[----:B------:R-:W-:-:S04]  /*01a0*/  IMAD R3, R2, -0x6978, R3 ;  /* 0xffff968802037824 */ /* 0x000fc800078e0203 */
[----:B------:R-:W-:-:S04]  /*01b0*/  IMAD R3, R2, 0x6980, R3 ;  /* 0x0000698002037824 */ /* 0x000fc800078e0203 */
[----:B-1----:R-:W-:Y:S01]  /*01c0*/  IMAD.WIDE R2, R3, 0x4, R8 ;  /* 0x0000000403027825 */ /* 0x002fe200078e0208 */
[----:B---3--:R-:W-:-:S03]  /*01d0*/  FSETP.GEU.AND P0, PT, R10, -R13, PT ;  /* 0x8000000d0a00720b */ /* 0x008fc60003f0e000 */
[----:B------:R-:W-:Y:S01]  /*01e0*/  FADD R10, R13, R10 ;  /* 0x0000000a0d0a7221 */ /* 0x000fe20000000000 */
[----:B--2---:R-:W-:Y:S01]  /*01f0*/  FADD R12, R0, R11 ;  /* 0x0000000b000c7221 */ /* 0x004fe20000000000 */
[----:B------:R-:W-:-:S03]  /*0200*/  FSETP.GEU.AND P1, PT, R11, -R0, PT ;  /* 0x800000000b00720b */ /* 0x000fc60003f2e000 */
[----:B------:R-:W-:Y:S02]  /*0210*/  FSEL R10, R10, RZ, P0 ;  /* 0x000000ff0a0a7208 */ /* 0x000fe40000000000 */
[----:B------:R-:W-:Y:S01]  /*0220*/  FSEL R11, R12, RZ, P1 ;  /* 0x000000ff0c0b7208 */ /* 0x000fe20000800000 */
[----:B------:R-:W-:Y:S07]  /*0230*/  @P2 EXIT ;  /* 0x000000000000294d */ /* 0x000fee0003800000 */
[----:B------:R-:W-:Y:S01]  /*0240*/  STG.E.64 desc[UR4][R2.64], R10 ;  /* 0x0000000a02007986 */ /* 0x000fe2000c101b04 */
[----:B------:R-:W-:Y:S05]  /*0250*/  EXIT ;  /* 0x000000000000794d */ /* 0x000fea0003800000 */
.L_x_0:
[----:B------:R-:W-:-:S00]  /*0260*/  BRA `(.L_x_0) ;  /* 0xfffffffc00fc7947 */ /* 0x000fc0000383ffff */
[----:B------:R-:W-:-:S00]  /*0270*/  NOP ;  /* 0x0000000000007918 */ /* 0x000fc00000000000 */
        /* <DEDUP_REMOVED lines=8> */
.L_x_1:


//--------------------- .nv.constant0.triton_poi_fused_convolution_relu_7 --------------------------
	.section	.nv.constant0.triton_poi_fused_convolution_relu_7,"a",@progbits
	.sectionflags	@""
	.align	4
.nv.constant0.triton_poi_fused_convolution_relu_7:
	.zero		556
